//
// Generated by NVIDIA NVVM Compiler
//
// Compiler Build ID: CL-36424714
// Cuda compilation tools, release 13.0, V13.0.88
// Based on NVVM 20.0.0
//

.version 9.0
.target sm_100
.address_size 64

	// .globl	_Z12matMulKernelPfS_S_iii
// _ZZ12matMulKernelPfS_S_iiiE2Sa has been demoted
// _ZZ12matMulKernelPfS_S_iiiE2Sb has been demoted

.visible .entry _Z12matMulKernelPfS_S_iii(
	.param .u64 .ptr .align 1 _Z12matMulKernelPfS_S_iii_param_0,
	.param .u64 .ptr .align 1 _Z12matMulKernelPfS_S_iii_param_1,
	.param .u64 .ptr .align 1 _Z12matMulKernelPfS_S_iii_param_2,
	.param .u32 _Z12matMulKernelPfS_S_iii_param_3,
	.param .u32 _Z12matMulKernelPfS_S_iii_param_4,
	.param .u32 _Z12matMulKernelPfS_S_iii_param_5
)
{
	.reg .pred 	%p<2>;
	.reg .b32 	%r<32>;
	.reg .b32 	%f<104>;
	.reg .b64 	%rd<25>;
	// demoted variable
	.shared .align 4 .b8 _ZZ12matMulKernelPfS_S_iiiE2Sa[1024];
	// demoted variable
	.shared .align 4 .b8 _ZZ12matMulKernelPfS_S_iiiE2Sb[1024];
	ld.param.u64 	%rd9, [_Z12matMulKernelPfS_S_iii_param_0];
	cvta.to.global.u64 	%rd10, %rd9;
	mov.u32 	%r13, %ctaid.x;
	mov.u32 	%r14, %ctaid.y;
	mov.u32 	%r15, %tid.x;
	mov.u32 	%r16, %tid.y;
	shl.b32 	%r17, %r13, 4;
	add.s32 	%r1, %r17, %r15;
	shl.b32 	%r18, %r14, 14;
	shl.b32 	%r19, %r16, 10;
	add.s32 	%r2, %r18, %r19;
	or.b32  	%r20, %r2, %r15;
	shl.b32 	%r21, %r16, 6;
	mov.u32 	%r22, _ZZ12matMulKernelPfS_S_iiiE2Sa;
	add.s32 	%r3, %r22, %r21;
	shl.b32 	%r23, %r15, 2;
	add.s32 	%r4, %r3, %r23;
	add.s32 	%r30, %r1, %r19;
	mov.u32 	%r24, _ZZ12matMulKernelPfS_S_iiiE2Sb;
	add.s32 	%r7, %r24, %r23;
	add.s32 	%r6, %r7, %r21;
	or.b32  	%r25, %r15, %r18;
	add.s32 	%r26, %r25, %r19;
	add.s32 	%r27, %r26, 16;
	mul.wide.u32 	%rd11, %r27, 4;
	add.s64 	%rd24, %rd10, %rd11;
	mul.wide.u32 	%rd12, %r20, 4;
	add.s64 	%rd23, %rd10, %rd12;
	mov.b32 	%r31, 16384;
$L__BB0_1:
	ld.param.u64 	%rd21, [_Z12matMulKernelPfS_S_iii_param_1];
	ld.global.f32 	%f4, [%rd23];
	st.shared.f32 	[%r4], %f4;
	add.s32 	%r28, %r30, 16384;
	cvta.to.global.u64 	%rd13, %rd21;
	mul.wide.u32 	%rd14, %r30, 4;
	add.s64 	%rd15, %rd13, %rd14;
	ld.global.f32 	%f5, [%rd15];
	st.shared.f32 	[%r6], %f5;
	bar.sync 	0;
	ld.shared.f32 	%f6, [%r3];
	ld.shared.f32 	%f7, [%r7];
	fma.rn.f32 	%f8, %f6, %f7, %f103;
	ld.shared.f32 	%f9, [%r3+4];
	ld.shared.f32 	%f10, [%r7+64];
	fma.rn.f32 	%f11, %f9, %f10, %f8;
	ld.shared.f32 	%f12, [%r3+8];
	ld.shared.f32 	%f13, [%r7+128];
	fma.rn.f32 	%f14, %f12, %f13, %f11;
	ld.shared.f32 	%f15, [%r3+12];
	ld.shared.f32 	%f16, [%r7+192];
	fma.rn.f32 	%f17, %f15, %f16, %f14;
	ld.shared.f32 	%f18, [%r3+16];
	ld.shared.f32 	%f19, [%r7+256];
	fma.rn.f32 	%f20, %f18, %f19, %f17;
	ld.shared.f32 	%f21, [%r3+20];
	ld.shared.f32 	%f22, [%r7+320];
	fma.rn.f32 	%f23, %f21, %f22, %f20;
	ld.shared.f32 	%f24, [%r3+24];
	ld.shared.f32 	%f25, [%r7+384];
	fma.rn.f32 	%f26, %f24, %f25, %f23;
	ld.shared.f32 	%f27, [%r3+28];
	ld.shared.f32 	%f28, [%r7+448];
	fma.rn.f32 	%f29, %f27, %f28, %f26;
	ld.shared.f32 	%f30, [%r3+32];
	ld.shared.f32 	%f31, [%r7+512];
	fma.rn.f32 	%f32, %f30, %f31, %f29;
	ld.shared.f32 	%f33, [%r3+36];
	ld.shared.f32 	%f34, [%r7+576];
	fma.rn.f32 	%f35, %f33, %f34, %f32;
	ld.shared.f32 	%f36, [%r3+40];
	ld.shared.f32 	%f37, [%r7+640];
	fma.rn.f32 	%f38, %f36, %f37, %f35;
	ld.shared.f32 	%f39, [%r3+44];
	ld.shared.f32 	%f40, [%r7+704];
	fma.rn.f32 	%f41, %f39, %f40, %f38;
	ld.shared.f32 	%f42, [%r3+48];
	ld.shared.f32 	%f43, [%r7+768];
	fma.rn.f32 	%f44, %f42, %f43, %f41;
	ld.shared.f32 	%f45, [%r3+52];
	ld.shared.f32 	%f46, [%r7+832];
	fma.rn.f32 	%f47, %f45, %f46, %f44;
	ld.shared.f32 	%f48, [%r3+56];
	ld.shared.f32 	%f49, [%r7+896];
	fma.rn.f32 	%f50, %f48, %f49, %f47;
	ld.shared.f32 	%f51, [%r3+60];
	ld.shared.f32 	%f52, [%r7+960];
	fma.rn.f32 	%f53, %f51, %f52, %f50;
	bar.sync 	0;
	ld.global.f32 	%f54, [%rd24];
	st.shared.f32 	[%r4], %f54;
	mul.wide.u32 	%rd16, %r28, 4;
	add.s64 	%rd17, %rd13, %rd16;
	ld.global.f32 	%f55, [%rd17];
	st.shared.f32 	[%r6], %f55;
	bar.sync 	0;
	ld.shared.f32 	%f56, [%r3];
	ld.shared.f32 	%f57, [%r7];
	fma.rn.f32 	%f58, %f56, %f57, %f53;
	ld.shared.f32 	%f59, [%r3+4];
	ld.shared.f32 	%f60, [%r7+64];
	fma.rn.f32 	%f61, %f59, %f60, %f58;
	ld.shared.f32 	%f62, [%r3+8];
	ld.shared.f32 	%f63, [%r7+128];
	fma.rn.f32 	%f64, %f62, %f63, %f61;
	ld.shared.f32 	%f65, [%r3+12];
	ld.shared.f32 	%f66, [%r7+192];
	fma.rn.f32 	%f67, %f65, %f66, %f64;
	ld.shared.f32 	%f68, [%r3+16];
	ld.shared.f32 	%f69, [%r7+256];
	fma.rn.f32 	%f70, %f68, %f69, %f67;
	ld.shared.f32 	%f71, [%r3+20];
	ld.shared.f32 	%f72, [%r7+320];
	fma.rn.f32 	%f73, %f71, %f72, %f70;
	ld.shared.f32 	%f74, [%r3+24];
	ld.shared.f32 	%f75, [%r7+384];
	fma.rn.f32 	%f76, %f74, %f75, %f73;
	ld.shared.f32 	%f77, [%r3+28];
	ld.shared.f32 	%f78, [%r7+448];
	fma.rn.f32 	%f79, %f77, %f78, %f76;
	ld.shared.f32 	%f80, [%r3+32];
	ld.shared.f32 	%f81, [%r7+512];
	fma.rn.f32 	%f82, %f80, %f81, %f79;
	ld.shared.f32 	%f83, [%r3+36];
	ld.shared.f32 	%f84, [%r7+576];
	fma.rn.f32 	%f85, %f83, %f84, %f82;
	ld.shared.f32 	%f86, [%r3+40];
	ld.shared.f32 	%f87, [%r7+640];
	fma.rn.f32 	%f88, %f86, %f87, %f85;
	ld.shared.f32 	%f89, [%r3+44];
	ld.shared.f32 	%f90, [%r7+704];
	fma.rn.f32 	%f91, %f89, %f90, %f88;
	ld.shared.f32 	%f92, [%r3+48];
	ld.shared.f32 	%f93, [%r7+768];
	fma.rn.f32 	%f94, %f92, %f93, %f91;
	ld.shared.f32 	%f95, [%r3+52];
	ld.shared.f32 	%f96, [%r7+832];
	fma.rn.f32 	%f97, %f95, %f96, %f94;
	ld.shared.f32 	%f98, [%r3+56];
	ld.shared.f32 	%f99, [%r7+896];
	fma.rn.f32 	%f100, %f98, %f99, %f97;
	ld.shared.f32 	%f101, [%r3+60];
	ld.shared.f32 	%f102, [%r7+960];
	fma.rn.f32 	%f103, %f101, %f102, %f100;
	bar.sync 	0;
	add.s32 	%r31, %r31, 32768;
	add.s32 	%r30, %r30, 32768;
	add.s64 	%rd24, %rd24, 128;
	add.s64 	%rd23, %rd23, 128;
	setp.ne.s32 	%p1, %r31, 1064960;
	@%p1 bra 	$L__BB0_1;
	ld.param.u64 	%rd22, [_Z12matMulKernelPfS_S_iii_param_2];
	cvta.to.global.u64 	%rd18, %rd22;
	add.s32 	%r29, %r2, %r1;
	mul.wide.u32 	%rd19, %r29, 4;
	add.s64 	%rd20, %rd18, %rd19;
	st.global.f32 	[%rd20], %f103;
	ret;

}


// ===== COMPILED SASS (sm_100) =====

	.target	sm_100

	.elftype	@"ET_EXEC"


//--------------------- .note.nv.tkinfo           --------------------------
	.section	.note.nv.tkinfo,"",@"SHT_NOTE"
	.sectionflags	@"SHF_NOTE_NV_TKINFO"
	.tkinfo
        /*0018*/ 	.word	0x00000002
        /*0030*/ 	.string	""
        /*0030*/ 	.string	"ptxas"
        /*0030*/ 	.string	"Cuda compilation tools, release 13.0, V13.0.88"
        /*0030*/ 	.string	"Build cuda_13.0.r13.0/compiler.36424714_0"
        /*0030*/ 	.string	"-arch sm_100 -m 64 "



//--------------------- .note.nv.cuinfo           --------------------------
	.section	.note.nv.cuinfo,"",@"SHT_NOTE"
	.sectionflags	@"SHF_NOTE_NV_CUINFO"
        /*0018*/ 	.short	0x0002
        /*001a*/ 	.short	0x0064
        /*001c*/ 	.short	0x0082
	.zero		2


//--------------------- .nv.info                  --------------------------
	.section	.nv.info,"",@"SHT_CUDA_INFO"
	.align	4


	//----- nvinfo : EIATTR_REGCOUNT
	.align		4
        /*0000*/ 	.byte	0x04, 0x2f
        /*0002*/ 	.short	(.L_1 - .L_0)
	.align		4
.L_0:
        /*0004*/ 	.word	index@(_Z12matMulKernelPfS_S_iii)
        /*0008*/ 	.word	0x00000020


	//----- nvinfo : EIATTR_FRAME_SIZE
	.align		4
.L_1:
        /*000c*/ 	.byte	0x04, 0x11
        /*000e*/ 	.short	(.L_3 - .L_2)
	.align		4
.L_2:
        /*0010*/ 	.word	index@(_Z12matMulKernelPfS_S_iii)
        /*0014*/ 	.word	0x00000000


	//----- nvinfo : EIATTR_MIN_STACK_SIZE
	.align		4
.L_3:
        /*0018*/ 	.byte	0x04, 0x12
        /*001a*/ 	.short	(.L_5 - .L_4)
	.align		4
.L_4:
        /*001c*/ 	.word	index@(_Z12matMulKernelPfS_S_iii)
        /*0020*/ 	.word	0x00000000
.L_5:


//--------------------- .nv.compat                --------------------------
	.section	.nv.compat,"",@"SHT_CUDA_COMPAT_INFO"
	.align	4
        /*0000*/ 	.byte	0x02, 0x09, 0x00, 0x00, 0x02, 0x02, 0x01, 0x00, 0x02, 0x05, 0x05, 0x00, 0x03, 0x07, 0x01, 0x01
        /*0010*/ 	.byte	0x02, 0x03, 0x00, 0x00, 0x02, 0x06, 0x01, 0x00, 0x04, 0x0b, 0x08, 0x00, 0x09, 0x00, 0x00, 0x00
        /*0020*/ 	.byte	0x00, 0x00, 0x00, 0x00


//--------------------- .nv.info._Z12matMulKernelPfS_S_iii --------------------------
	.section	.nv.info._Z12matMulKernelPfS_S_iii,"",@"SHT_CUDA_INFO"
	.sectionflags	@""
	.align	4


	//----- nvinfo : EIATTR_CUDA_API_VERSION
	.align		4
        /*0000*/ 	.byte	0x04, 0x37
        /*0002*/ 	.short	(.L_7 - .L_6)
.L_6:
        /*0004*/ 	.word	0x00000082


	//----- nvinfo : EIATTR_KPARAM_INFO
	.align		4
.L_7:
        /*0008*/ 	.byte	0x04, 0x17
        /*000a*/ 	.short	(.L_9 - .L_8)
.L_8:
        /*000c*/ 	.word	0x00000000
        /*0010*/ 	.short	0x0005
        /*0012*/ 	.short	0x0020
        /*0014*/ 	.byte	0x00, 0xf0, 0x11, 0x00


	//----- nvinfo : EIATTR_KPARAM_INFO
	.align		4
.L_9:
        /*0018*/ 	.byte	0x04, 0x17
        /*001a*/ 	.short	(.L_11 - .L_10)
.L_10:
        /*001c*/ 	.word	0x00000000
        /*0020*/ 	.short	0x0004
        /*0022*/ 	.short	0x001c
        /*0024*/ 	.byte	0x00, 0xf0, 0x11, 0x00


	//----- nvinfo : EIATTR_KPARAM_INFO
	.align		4
.L_11:
        /*0028*/ 	.byte	0x04, 0x17
        /*002a*/ 	.short	(.L_13 - .L_12)
.L_12:
        /*002c*/ 	.word	0x00000000
        /*0030*/ 	.short	0x0003
        /*0032*/ 	.short	0x0018
        /*0034*/ 	.byte	0x00, 0xf0, 0x11, 0x00


	//----- nvinfo : EIATTR_KPARAM_INFO
	.align		4
.L_13:
        /*0038*/ 	.byte	0x04, 0x17
        /*003a*/ 	.short	(.L_15 - .L_14)
.L_14:
        /*003c*/ 	.word	0x00000000
        /*0040*/ 	.short	0x0002
        /*0042*/ 	.short	0x0010
        /*0044*/ 	.byte	0x00, 0xf5, 0x21, 0x00


	//----- nvinfo : EIATTR_KPARAM_INFO
	.align		4
.L_15:
        /*0048*/ 	.byte	0x04, 0x17
        /*004a*/ 	.short	(.L_17 - .L_16)
.L_16:
        /*004c*/ 	.word	0x00000000
        /*0050*/ 	.short	0x0001
        /*0052*/ 	.short	0x0008
        /*0054*/ 	.byte	0x00, 0xf5, 0x21, 0x00


	//----- nvinfo : EIATTR_KPARAM_INFO
	.align		4
.L_17:
        /*0058*/ 	.byte	0x04, 0x17
        /*005a*/ 	.short	(.L_19 - .L_18)
.L_18:
        /*005c*/ 	.word	0x00000000
        /*0060*/ 	.short	0x0000
        /*0062*/ 	.short	0x0000
        /*0064*/ 	.byte	0x00, 0xf5, 0x21, 0x00


	//----- nvinfo : EIATTR_SPARSE_MMA_MASK
	.align		4
.L_19:
        /*0068*/ 	.byte	0x03, 0x50
        /*006a*/ 	.short	0x0000


	//----- nvinfo : EIATTR_MAXREG_COUNT
	.align		4
        /*006c*/ 	.byte	0x03, 0x1b
        /*006e*/ 	.short	0x00ff


	//----- nvinfo : EIATTR_NUM_BARRIERS
	.align		4
        /*0070*/ 	.byte	0x02, 0x4c
        /*0072*/ 	.byte	0x01
	.zero		1


	//----- nvinfo : EIATTR_MERCURY_ISA_VERSION
	.align		4
        /*0074*/ 	.byte	0x03, 0x5f
        /*0076*/ 	.short	0x0101


	//----- nvinfo : EIATTR_VRC_CTA_INIT_COUNT
	.align		4
        /*0078*/ 	.byte	0x02, 0x4a
	.zero		1
	.zero		1


	//----- nvinfo : EIATTR_EXIT_INSTR_OFFSETS
	.align		4
        /*007c*/ 	.byte	0x04, 0x1c
        /*007e*/ 	.short	(.L_21 - .L_20)


	//   ....[0]....
.L_20:
        /*0080*/ 	.word	0x00000860


	//----- nvinfo : EIATTR_CBANK_PARAM_SIZE
	.align		4
.L_21:
        /*0084*/ 	.byte	0x03, 0x19
        /*0086*/ 	.short	0x0024


	//----- nvinfo : EIATTR_PARAM_CBANK
	.align		4
        /*0088*/ 	.byte	0x04, 0x0a
        /*008a*/ 	.short	(.L_23 - .L_22)
	.align		4
.L_22:
        /*008c*/ 	.word	index@(.nv.constant0._Z12matMulKernelPfS_S_iii)
        /*0090*/ 	.short	0x0380
        /*0092*/ 	.short	0x0024


	//----- nvinfo : EIATTR_SW_WAR
	.align		4
.L_23:
        /*0094*/ 	.byte	0x04, 0x36
        /*0096*/ 	.short	(.L_25 - .L_24)
.L_24:
        /*0098*/ 	.word	0x00000008
.L_25:


//--------------------- .nv.callgraph             --------------------------
	.section	.nv.callgraph,"",@"SHT_CUDA_CALLGRAPH"
	.align	4
	.sectionentsize	8
	.align		4
        /*0000*/ 	.word	0x00000000
	.align		4
        /*0004*/ 	.word	0xffffffff
	.align		4
        /*0008*/ 	.word	0x00000000
	.align		4
        /*000c*/ 	.word	0xfffffffe
	.align		4
        /*0010*/ 	.word	0x00000000
	.align		4
        /*0014*/ 	.word	0xfffffffd
	.align		4
        /*0018*/ 	.word	0x00000000
	.align		4
        /*001c*/ 	.word	0xfffffffc


//--------------------- .text._Z12matMulKernelPfS_S_iii --------------------------
	.section	.text._Z12matMulKernelPfS_S_iii,"ax",@progbits
	.align	128
        .global         _Z12matMulKernelPfS_S_iii
        .type           _Z12matMulKernelPfS_S_iii,@function
        .size           _Z12matMulKernelPfS_S_iii,(.L_x_2 - _Z12matMulKernelPfS_S_iii)
        .other          _Z12matMulKernelPfS_S_iii,@"STO_CUDA_ENTRY STV_DEFAULT"
_Z12matMulKernelPfS_S_iii:
.text._Z12matMulKernelPfS_S_iii:
[----:B------:R-:W-:Y:S01]  /*0000*/  LDC R1, c[0x0][0x37c] ;  /* 0x0000df00ff017b82 */ /* 0x000fe20000000800 */
[----:B------:R-:W0:Y:S07]  /*0010*/  S2R R16, SR_TID.X ;  /* 0x0000000000107919 */ /* 0x000e2e0000002100 */
[----:B------:R-:W1:Y:S01]  /*0020*/  S2UR UR4, SR_CTAID.Y ;  /* 0x00000000000479c3 */ /* 0x000e620000002600 */
[----:B------:R-:W2:Y:S01]  /*0030*/  LDCU.64 UR8, c[0x0][0x358] ;  /* 0x00006b00ff0877ac */ /* 0x000ea20008000a00 */
[----:B------:R-:W3:Y:S01]  /*0040*/  S2R R6, SR_TID.Y ;  /* 0x0000000000067919 */ /* 0x000ee20000002200 */
[----:B------:R-:W4:Y:S05]  /*0050*/  S2R R19, SR_CTAID.X ;  /* 0x0000000000137919 */ /* 0x000f2a0000002500 */
[----:B------:R-:W5:Y:S08]  /*0060*/  S2UR UR6, SR_CgaCtaId ;  /* 0x00000000000679c3 */ /* 0x000f700000008800 */
[----:B------:R-:W2:Y:S01]  /*0070*/  LDC.64 R8, c[0x0][0x380] ;  /* 0x0000e000ff087b82 */ /* 0x000ea20000000a00 */
[----:B-1----:R-:W-:-:S07]  /*0080*/  USHF.L.U32 UR4, UR4, 0xe, URZ ;  /* 0x0000000e04047899 */ /* 0x002fce00080006ff */
[----:B------:R-:W1:Y:S01]  /*0090*/  LDC.64 R20, c[0x0][0x388] ;  /* 0x0000e200ff147b82 */ /* 0x000e620000000a00 */
[----:B0-----:R-:W-:Y:S02]  /*00a0*/  LOP3.LUT R0, R16, UR4, RZ, 0xfc, !PT ;  /* 0x0000000410007c12 */ /* 0x001fe4000f8efcff */
[C---:B---3--:R-:W-:Y:S01]  /*00b0*/  LEA R18, R6.reuse, UR4, 0xa ;  /* 0x0000000406127c11 */ /* 0x048fe2000f8e50ff */
[----:B------:R-:W-:Y:S01]  /*00c0*/  UMOV UR4, 0x400 ;  /* 0x0000040000047882 */ /* 0x000fe20000000000 */
[----:B------:R-:W-:Y:S01]  /*00d0*/  LEA R0, R6, R0, 0xa ;  /* 0x0000000006007211 */ /* 0x000fe200078e50ff */
[----:B------:R-:W-:Y:S01]  /*00e0*/  UIADD3 UR5, UPT, UPT, UR4, 0x400, URZ ;  /* 0x0000040004057890 */ /* 0x000fe2000fffe0ff */
[-C--:B------:R-:W-:Y:S01]  /*00f0*/  LOP3.LUT R3, R18, R16.reuse, RZ, 0xfc, !PT ;  /* 0x0000001012037212 */ /* 0x080fe200078efcff */
[----:B-----5:R-:W-:Y:S01]  /*0100*/  ULEA UR4, UR6, UR4, 0x18 ;  /* 0x0000000406047291 */ /* 0x020fe2000f8ec0ff */
[----:B------:R-:W-:Y:S01]  /*0110*/  IADD3 R5, PT, PT, R0, 0x10, RZ ;  /* 0x0000001000057810 */ /* 0x000fe20007ffe0ff */
[----:B------:R-:W-:Y:S01]  /*0120*/  ULEA UR5, UR6, UR5, 0x18 ;  /* 0x0000000506057291 */ /* 0x000fe2000f8ec0ff */
[----:B----4-:R-:W-:Y:S01]  /*0130*/  LEA R19, R19, R16, 0x4 ;  /* 0x0000001013137211 */ /* 0x010fe200078e20ff */
[----:B--2---:R-:W-:-:S02]  /*0140*/  IMAD.WIDE.U32 R2, R3, 0x4, R8 ;  /* 0x0000000403027825 */ /* 0x004fc400078e0008 */
[----:B------:R-:W-:Y:S01]  /*0150*/  LEA R17, R6, UR4, 0x6 ;  /* 0x0000000406117c11 */ /* 0x000fe2000f8e30ff */
[----:B------:R-:W-:Y:S01]  /*0160*/  UMOV UR4, 0x4000 ;  /* 0x0000400000047882 */ /* 0x000fe20000000000 */
[----:B------:R-:W-:Y:S01]  /*0170*/  IMAD.WIDE.U32 R8, R5, 0x4, R8 ;  /* 0x0000000405087825 */ /* 0x000fe200078e0008 */
[----:B------:R-:W-:Y:S02]  /*0180*/  LEA R7, R16, UR5, 0x2 ;  /* 0x0000000510077c11 */ /* 0x000fe4000f8e10ff */
[----:B------:R-:W-:Y:S02]  /*0190*/  MOV R5, R3 ;  /* 0x0000000300057202 */ /* 0x000fe40000000f00 */
[----:B------:R-:W-:Y:S02]  /*01a0*/  LEA R4, R6, R19, 0xa ;  /* 0x0000001306047211 */ /* 0x000fe400078e50ff */
[----:B------:R-:W-:Y:S02]  /*01b0*/  MOV R0, R8 ;  /* 0x0000000800007202 */ /* 0x000fe40000000f00 */
[----:B------:R-:W-:-:S02]  /*01c0*/  MOV R3, R9 ;  /* 0x0000000900037202 */ /* 0x000fc40000000f00 */
[----:B------:R-:W-:Y:S02]  /*01d0*/  LEA R16, R16, R17, 0x2 ;  /* 0x0000001110107211 */ /* 0x000fe400078e10ff */
[----:B-1----:R-:W-:-:S07]  /*01e0*/  LEA R6, R6, R7, 0x6 ;  /* 0x0000000706067211 */ /* 0x002fce00078e30ff */
.L_x_0:
[----:B------:R-:W-:Y:S01]  /*01f0*/  MOV R10, R2 ;  /* 0x00000002000a7202 */ /* 0x000fe20000000f00 */
[----:B------:R-:W-:Y:S01]  /*0200*/  IMAD.WIDE.U32 R8, R4, 0x4, R20 ;  /* 0x0000000404087825 */ /* 0x000fe200078e0014 */
[----:B------:R-:W-:-:S04]  /*0210*/  MOV R11, R5 ;  /* 0x00000005000b7202 */ /* 0x000fc80000000f00 */
[----:B------:R-:W2:Y:S04]  /*0220*/  LDG.E R26, desc[UR8][R8.64] ;  /* 0x00000008081a7981 */ /* 0x000ea8000c1e1900 */
[----:B------:R-:W3:Y:S04]  /*0230*/  LDG.E R29, desc[UR8][R10.64] ;  /* 0x000000080a1d7981 */ /* 0x000ee8000c1e1900 */
[----:B---3--:R-:W-:Y:S04]  /*0240*/  STS [R16], R29 ;  /* 0x0000001d10007388 */ /* 0x008fe80000000800 */
[----:B--2---:R-:W-:Y:S01]  /*0250*/  STS [R6], R26 ;  /* 0x0000001a06007388 */ /* 0x004fe20000000800 */
[----:B------:R-:W-:Y:S06]  /*0260*/  BAR.SYNC.DEFER_BLOCKING 0x0 ;  /* 0x0000000000007b1d */ /* 0x000fec0000010000 */
[----:B------:R-:W-:Y:S04]  /*0270*/  LDS R22, [R7] ;  /* 0x0000000007167984 */ /* 0x000fe80000000800 */
[----:B------:R-:W0:Y:S04]  /*0280*/  LDS.128 R12, [R17] ;  /* 0x00000000110c7984 */ /* 0x000e280000000c00 */
[----:B------:R-:W1:Y:S04]  /*0290*/  LDS R28, [R7+0x40] ;  /* 0x00004000071c7984 */ /* 0x000e680000000800 */
[----:B------:R-:W2:Y:S04]  /*02a0*/  LDS R25, [R7+0x80] ;  /* 0x0000800007197984 */ /* 0x000ea80000000800 */
[----:B------:R-:W3:Y:S04]  /*02b0*/  LDS R24, [R7+0xc0] ;  /* 0x0000c00007187984 */ /* 0x000ee80000000800 */
[----:B------:R-:W-:Y:S04]  /*02c0*/  LDS R27, [R7+0x100] ;  /* 0x00010000071b7984 */ /* 0x000fe80000000800 */
[----:B------:R-:W4:Y:S04]  /*02d0*/  LDS.128 R8, [R17+0x10] ;  /* 0x0000100011087984 */ /* 0x000f280000000c00 */
[----:B------:R-:W-:Y:S01]  /*02e0*/  LDS R26, [R7+0x3c0] ;  /* 0x0003c000071a7984 */ /* 0x000fe20000000800 */
[----:B0-----:R-:W-:-:S03]  /*02f0*/  FFMA R12, R12, R22, R23 ;  /* 0x000000160c0c7223 */ /* 0x001fc60000000017 */
[----:B------:R-:W0:Y:S01]  /*0300*/  LDS R22, [R7+0x140] ;  /* 0x0001400007167984 */ /* 0x000e220000000800 */
[----:B-1----:R-:W-:-:S03]  /*0310*/  FFMA R12, R28, R13, R12 ;  /* 0x0000000d1c0c7223 */ /* 0x002fc6000000000c */
[----:B------:R-:W1:Y:S01]  /*0320*/  LDS R23, [R7+0x180] ;  /* 0x0001800007177984 */ /* 0x000e620000000800 */
[----:B--2---:R-:W-:-:S03]  /*0330*/  FFMA R25, R25, R14, R12 ;  /* 0x0000000e19197223 */ /* 0x004fc6000000000c */
[----:B------:R-:W-:Y:S01]  /*0340*/  LDS R28, [R7+0x340] ;  /* 0x00034000071c7984 */ /* 0x000fe20000000800 */
[----:B---3--:R-:W-:-:S03]  /*0350*/  FFMA R15, R24, R15, R25 ;  /* 0x0000000f180f7223 */ /* 0x008fc60000000019 */
[----:B------:R-:W2:Y:S04]  /*0360*/  LDS R24, [R7+0x1c0] ;  /* 0x0001c00007187984 */ /* 0x000ea80000000800 */
[----:B------:R-:W-:Y:S01]  /*0370*/  LDS R25, [R7+0x200] ;  /* 0x0002000007197984 */ /* 0x000fe20000000800 */
[----:B----4-:R-:W-:-:S03]  /*0380*/  FFMA R27, R8, R27, R15 ;  /* 0x0000001b081b7223 */ /* 0x010fc6000000000f */
[----:B------:R-:W3:Y:S04]  /*0390*/  LDS.128 R12, [R17+0x20] ;  /* 0x00002000110c7984 */ /* 0x000ee80000000c00 */
[----:B------:R-:W-:Y:S01]  /*03a0*/  LDS R8, [R7+0x2c0] ;  /* 0x0002c00007087984 */ /* 0x000fe20000000800 */
[----:B0-----:R-:W-:-:S03]  /*03b0*/  FFMA R22, R22, R9, R27 ;  /* 0x0000000916167223 */ /* 0x001fc6000000001b */
[----:B------:R-:W0:Y:S04]  /*03c0*/  LDS R27, [R7+0x240] ;  /* 0x00024000071b7984 */ /* 0x000e280000000800 */
[----:B------:R-:W4:Y:S01]  /*03d0*/  LDS R9, [R7+0x280] ;  /* 0x0002800007097984 */ /* 0x000f220000000800 */
[----:B-1----:R-:W-:-:S04]  /*03e0*/  FFMA R23, R23, R10, R22 ;  /* 0x0000000a17177223 */ /* 0x002fc80000000016 */
[----:B--2---:R-:W-:-:S04]  /*03f0*/  FFMA R11, R24, R11, R23 ;  /* 0x0000000b180b7223 */ /* 0x004fc80000000017 */
[----:B---3--:R-:W-:-:S04]  /*0400*/  FFMA R12, R12, R25, R11 ;  /* 0x000000190c0c7223 */ /* 0x008fc8000000000b */
[----:B0-----:R-:W-:Y:S02]  /*0410*/  FFMA R12, R27, R13, R12 ;  /* 0x0000000d1b0c7223 */ /* 0x001fe4000000000c */
[----:B------:R-:W-:Y:S02]  /*0420*/  LDS R13, [R7+0x300] ;  /* 0x00030000070d7984 */ /* 0x000fe40000000800 */
[----:B----4-:R-:W-:Y:S02]  /*0430*/  FFMA R9, R9, R14, R12 ;  /* 0x0000000e09097223 */ /* 0x010fe4000000000c */
[----:B------:R-:W-:Y:S02]  /*0440*/  LDS R27, [R7+0x380] ;  /* 0x00038000071b7984 */ /* 0x000fe40000000800 */
[----:B------:R-:W-:Y:S02]  /*0450*/  FFMA R15, R8, R15, R9 ;  /* 0x0000000f080f7223 */ /* 0x000fe40000000009 */
[----:B------:R-:W0:Y:S01]  /*0460*/  LDS.128 R8, [R17+0x30] ;  /* 0x0000300011087984 */ /* 0x000e220000000c00 */
[----:B------:R-:W-:-:S02]  /*0470*/  IADD3 R23, PT, PT, R4, 0x4000, RZ ;  /* 0x0000400004177810 */ /* 0x000fc40007ffe0ff */
[----:B------:R-:W-:Y:S02]  /*0480*/  MOV R24, R0 ;  /* 0x0000000000187202 */ /* 0x000fe40000000f00 */
[----:B------:R-:W-:Y:S01]  /*0490*/  MOV R25, R3 ;  /* 0x0000000300197202 */ /* 0x000fe20000000f00 */
[----:B------:R-:W-:Y:S01]  /*04a0*/  BAR.SYNC.DEFER_BLOCKING 0x0 ;  /* 0x0000000000007b1d */ /* 0x000fe20000010000 */
[----:B------:R-:W-:-:S05]  /*04b0*/  IMAD.WIDE.U32 R22, R23, 0x4, R20 ;  /* 0x0000000417167825 */ /* 0x000fca00078e0014 */
[----:B------:R-:W2:Y:S04]  /*04c0*/  LDG.E R24, desc[UR8][R24.64] ;  /* 0x0000000818187981 */ /* 0x000ea8000c1e1900 */
[----:B------:R-:W3:Y:S01]  /*04d0*/  LDG.E R23, desc[UR8][R22.64] ;  /* 0x0000000816177981 */ /* 0x000ee2000c1e1900 */
[----:B0-----:R-:W-:-:S04]  /*04e0*/  FFMA R8, R8, R13, R15 ;  /* 0x0000000d08087223 */ /* 0x001fc8000000000f */
[----:B------:R-:W-:-:S04]  /*04f0*/  FFMA R8, R28, R9, R8 ;  /* 0x000000091c087223 */ /* 0x000fc80000000008 */
[----:B------:R-:W-:-:S04]  /*0500*/  FFMA R27, R27, R10, R8 ;  /* 0x0000000a1b1b7223 */ /* 0x000fc80000000008 */
[----:B------:R-:W-:Y:S01]  /*0510*/  FFMA R11, R26, R11, R27 ;  /* 0x0000000b1a0b7223 */ /* 0x000fe2000000001b */
[----:B------:R-:W-:-:S04]  /*0520*/  UIADD3 UR4, UPT, UPT, UR4, 0x8000, URZ ;  /* 0x0000800004047890 */ /* 0x000fc8000fffe0ff */
[----:B------:R-:W-:Y:S01]  /*0530*/  UISETP.NE.AND UP0, UPT, UR4, 0x104000, UPT ;  /* 0x001040000400788c */ /* 0x000fe2000bf05270 */
[----:B------:R-:W-:Y:S02]  /*0540*/  IADD3 R2, P1, PT, R2, 0x80, RZ ;  /* 0x0000008002027810 */ /* 0x000fe40007f3e0ff */
[----:B------:R-:W-:Y:S02]  /*0550*/  IADD3 R0, P0, PT, R0, 0x80, RZ ;  /* 0x0000008000007810 */ /* 0x000fe40007f1e0ff */
[----:B------:R-:W-:Y:S02]  /*0560*/  IADD3 R4, PT, PT, R4, 0x8000, RZ ;  /* 0x0000800004047810 */ /* 0x000fe40007ffe0ff */
[----:B------:R-:W-:Y:S02]  /*0570*/  IADD3.X R5, PT, PT, RZ, R5, RZ, P1, !PT ;  /* 0x00000005ff057210 */ /* 0x000fe40000ffe4ff */
[----:B------:R-:W-:Y:S01]  /*0580*/  IADD3.X R3, PT, PT, RZ, R3, RZ, P0, !PT ;  /* 0x00000003ff037210 */ /* 0x000fe200007fe4ff */
[----:B--2---:R-:W-:Y:S04]  /*0590*/  STS [R16], R24 ;  /* 0x0000001810007388 */ /* 0x004fe80000000800 */
[----:B---3--:R-:W-:Y:S01]  /*05a0*/  STS [R6], R23 ;  /* 0x0000001706007388 */ /* 0x008fe20000000800 */
[----:B------:R-:W-:Y:S06]  /*05b0*/  BAR.SYNC.DEFER_BLOCKING 0x0 ;  /* 0x0000000000007b1d */ /* 0x000fec0000010000 */
[----:B------:R-:W-:Y:S04]  /*05c0*/  LDS R29, [R7] ;  /* 0x00000000071d7984 */ /* 0x000fe80000000800 */
[----:B------:R-:W0:Y:S04]  /*05d0*/  LDS.128 R12, [R17] ;  /* 0x00000000110c7984 */ /* 0x000e280000000c00 */
[----:B------:R-:W1:Y:S04]  /*05e0*/  LDS R28, [R7+0x40] ;  /* 0x00004000071c7984 */ /* 0x000e680000000800 */
[----:B------:R-:W2:Y:S04]  /*05f0*/  LDS R25, [R7+0x80] ;  /* 0x0000800007197984 */ /* 0x000ea80000000800 */
[----:B------:R-:W3:Y:S04]  /*0600*/  LDS R24, [R7+0xc0] ;  /* 0x0000c00007187984 */ /* 0x000ee80000000800 */
[----:B------:R-:W-:Y:S04]  /*0610*/  LDS R23, [R7+0x100] ;  /* 0x0001000007177984 */ /* 0x000fe80000000800 */
[----:B------:R-:W-:Y:S04]  /*0620*/  LDS R22, [R7+0x140] ;  /* 0x0001400007167984 */ /* 0x000fe80000000800 */
[----:B------:R-:W-:Y:S04]  /*0630*/  LDS R26, [R7+0x1c0] ;  /* 0x0001c000071a7984 */ /* 0x000fe80000000800 */
[----:B------:R-:W-:Y:S01]  /*0640*/  LDS R27, [R7+0x200] ;  /* 0x00020000071b7984 */ /* 0x000fe20000000800 */
[----:B0-----:R-:W-:-:S03]  /*0650*/  FFMA R29, R12, R29, R11 ;  /* 0x0000001d0c1d7223 */ /* 0x001fc6000000000b */
[----:B------:R-:W0:Y:S01]  /*0660*/  LDS.128 R8, [R17+0x10] ;  /* 0x0000100011087984 */ /* 0x000e220000000c00 */
[----:B-1----:R-:W-:-:S04]  /*0670*/  FFMA R28, R28, R13, R29 ;  /* 0x0000000d1c1c7223 */ /* 0x002fc8000000001d */
[----:B--2---:R-:W-:Y:S02]  /*0680*/  FFMA R13, R25, R14, R28 ;  /* 0x0000000e190d7223 */ /* 0x004fe4000000001c */
[----:B------:R-:W1:Y:S02]  /*0690*/  LDS R25, [R7+0x180] ;  /* 0x0001800007197984 */ /* 0x000e640000000800 */
[----:B---3--:R-:W-:Y:S02]  /*06a0*/  FFMA R13, R24, R15, R13 ;  /* 0x0000000f180d7223 */ /* 0x008fe4000000000d */
[----:B------:R-:W-:Y:S02]  /*06b0*/  LDS R24, [R7+0x240] ;  /* 0x0002400007187984 */ /* 0x000fe40000000800 */
[----:B0-----:R-:W-:Y:S02]  /*06c0*/  FFMA R23, R8, R23, R13 ;  /* 0x0000001708177223 */ /* 0x001fe4000000000d */
[----:B------:R-:W0:Y:S02]  /*06d0*/  LDS.128 R12, [R17+0x20] ;  /* 0x00002000110c7984 */ /* 0x000e240000000c00 */
[----:B------:R-:W-:-:S02]  /*06e0*/  FFMA R22, R22, R9, R23 ;  /* 0x0000000916167223 */ /* 0x000fc40000000017 */
[----:B------:R-:W2:Y:S02]  /*06f0*/  LDS R23, [R7+0x280] ;  /* 0x0002800007177984 */ /* 0x000ea40000000800 */
[----:B-1----:R-:W-:Y:S02]  /*0700*/  FFMA R25, R25, R10, R22 ;  /* 0x0000000a19197223 */ /* 0x002fe40000000016 */
[----:B------:R-:W1:Y:S02]  /*0710*/  LDS R22, [R7+0x2c0] ;  /* 0x0002c00007167984 */ /* 0x000e640000000800 */
[----:B------:R-:W-:Y:S02]  /*0720*/  FFMA R11, R26, R11, R25 ;  /* 0x0000000b1a0b7223 */ /* 0x000fe40000000019 */
[----:B------:R-:W-:Y:S02]  /*0730*/  LDS R25, [R7+0x300] ;  /* 0x0003000007197984 */ /* 0x000fe40000000800 */
[----:B0-----:R-:W-:-:S02]  /*0740*/  FFMA R27, R12, R27, R11 ;  /* 0x0000001b0c1b7223 */ /* 0x001fc4000000000b */
[----:B------:R-:W0:Y:S02]  /*0750*/  LDS.128 R8, [R17+0x30] ;  /* 0x0000300011087984 */ /* 0x000e240000000c00 */
[----:B------:R-:W-:Y:S02]  /*0760*/  FFMA R24, R24, R13, R27 ;  /* 0x0000000d18187223 */ /* 0x000fe4000000001b */
[----:B------:R-:W3:Y:S04]  /*0770*/  LDS R27, [R7+0x340] ;  /* 0x00034000071b7984 */ /* 0x000ee80000000800 */
[----:B------:R-:W4:Y:S04]  /*0780*/  LDS R13, [R7+0x380] ;  /* 0x00038000070d7984 */ /* 0x000f280000000800 */
[----:B------:R-:W5:Y:S01]  /*0790*/  LDS R12, [R7+0x3c0] ;  /* 0x0003c000070c7984 */ /* 0x000f620000000800 */
[----:B--2---:R-:W-:-:S04]  /*07a0*/  FFMA R23, R23, R14, R24 ;  /* 0x0000000e17177223 */ /* 0x004fc80000000018 */
[----:B-1----:R-:W-:-:S04]  /*07b0*/  FFMA R15, R22, R15, R23 ;  /* 0x0000000f160f7223 */ /* 0x002fc80000000017 */
[----:B0-----:R-:W-:-:S04]  /*07c0*/  FFMA R8, R8, R25, R15 ;  /* 0x0000001908087223 */ /* 0x001fc8000000000f */
[----:B---3--:R-:W-:-:S04]  /*07d0*/  FFMA R8, R27, R9, R8 ;  /* 0x000000091b087223 */ /* 0x008fc80000000008 */
[----:B----4-:R-:W-:-:S04]  /*07e0*/  FFMA R13, R13, R10, R8 ;  /* 0x0000000a0d0d7223 */ /* 0x010fc80000000008 */
[----:B-----5:R-:W-:Y:S01]  /*07f0*/  FFMA R23, R12, R11, R13 ;  /* 0x0000000b0c177223 */ /* 0x020fe2000000000d */
[----:B------:R-:W-:Y:S06]  /*0800*/  BAR.SYNC.DEFER_BLOCKING 0x0 ;  /* 0x0000000000007b1d */ /* 0x000fec0000010000 */
[----:B------:R-:W-:Y:S05]  /*0810*/  BRA.U UP0, `(.L_x_0) ;  /* 0xfffffff900747547 */ /* 0x000fea000b83ffff */
[----:B------:R-:W0:Y:S01]  /*0820*/  LDC.64 R2, c[0x0][0x390] ;  /* 0x0000e400ff027b82 */ /* 0x000e220000000a00 */
[----:B------:R-:W-:-:S05]  /*0830*/  IADD3 R19, PT, PT, R19, R18, RZ ;  /* 0x0000001213137210 */ /* 0x000fca0007ffe0ff */
[----:B0-----:R-:W-:-:S05]  /*0840*/  IMAD.WIDE.U32 R2, R19, 0x4, R2 ;  /* 0x0000000413027825 */ /* 0x001fca00078e0002 */
[----:B------:R-:W-:Y:S01]  /*0850*/  STG.E desc[UR8][R2.64], R23 ;  /* 0x0000001702007986 */ /* 0x000fe2000c101908 */
[----:B------:R-:W-:Y:S05]  /*0860*/  EXIT ;  /* 0x000000000000794d */ /* 0x000fea0003800000 */
.L_x_1:
[----:B------:R-:W-:-:S00]  /*0870*/  BRA `(.L_x_1) ;  /* 0xfffffffc00fc7947 */ /* 0x000fc0000383ffff */
[----:B------:R-:W-:-:S00]  /*0880*/  NOP ;  /* 0x0000000000007918 */ /* 0x000fc00000000000 */
[----:B------:R-:W-:-:S00]  /*0890*/  NOP ;  /* 0x0000000000007918 */ /* 0x000fc00000000000 */
[----:B------:R-:W-:-:S00]  /*08a0*/  NOP ;  /* 0x0000000000007918 */ /* 0x000fc00000000000 */
[----:B------:R-:W-:-:S00]  /*08b0*/  NOP ;  /* 0x0000000000007918 */ /* 0x000fc00000000000 */
[----:B------:R-:W-:-:S00]  /*08c0*/  NOP ;  /* 0x0000000000007918 */ /* 0x000fc00000000000 */
[----:B------:R-:W-:-:S00]  /*08d0*/  NOP ;  /* 0x0000000000007918 */ /* 0x000fc00000000000 */
[----:B------:R-:W-:-:S00]  /*08e0*/  NOP ;  /* 0x0000000000007918 */ /* 0x000fc00000000000 */
[----:B------:R-:W-:-:S00]  /*08f0*/  NOP ;  /* 0x0000000000007918 */ /* 0x000fc00000000000 */
.L_x_2:


//--------------------- .nv.shared._Z12matMulKernelPfS_S_iii --------------------------
	.section	.nv.shared._Z12matMulKernelPfS_S_iii,"aw",@nobits
	.sectionflags	@""
	.align	4
.nv.shared._Z12matMulKernelPfS_S_iii:
	.zero		3072


//--------------------- .nv.shared.reserved.0     --------------------------
	.section	.nv.shared.reserved.0,"aw",@nobits
	.weak		__nv_reservedSMEM_offset_0_alias
	.size		__nv_reservedSMEM_offset_0_alias, 0, 64
	.other		__nv_reservedSMEM_offset_0_alias,@"STO_CUDA_RESERVED_SHARED STV_DEFAULT"
__nv_reservedSMEM_offset_0_alias:
	.zero		0
	.zero		64


//--------------------- .nv.constant0._Z12matMulKernelPfS_S_iii --------------------------
	.section	.nv.constant0._Z12matMulKernelPfS_S_iii,"a",@progbits
	.sectionflags	@""
	.align	4
.nv.constant0._Z12matMulKernelPfS_S_iii:
	.zero		932


//--------------------- SYMBOLS --------------------------

	.type		.nv.reservedSmem.offset0,@object
	.size		.nv.reservedSmem.offset0,0x4
	.type		.nv.reservedSmem.cap,@object
	.size		.nv.reservedSmem.cap,0x4
